//
// Generated by NVIDIA NVVM Compiler
//
// Compiler Build ID: CL-36424714
// Cuda compilation tools, release 13.0, V13.0.88
// Based on NVVM 20.0.0
//

.version 9.0
.target sm_100
.address_size 64

	// .globl	_Z9my_strcmpPKciS0_iPi
// _ZZ9my_strcmpPKciS0_iPiE5flags has been demoted

.visible .entry _Z9my_strcmpPKciS0_iPi(
	.param .u64 .ptr .align 1 _Z9my_strcmpPKciS0_iPi_param_0,
	.param .u32 _Z9my_strcmpPKciS0_iPi_param_1,
	.param .u64 .ptr .align 1 _Z9my_strcmpPKciS0_iPi_param_2,
	.param .u32 _Z9my_strcmpPKciS0_iPi_param_3,
	.param .u64 .ptr .align 1 _Z9my_strcmpPKciS0_iPi_param_4
)
{
	.reg .pred 	%p<10>;
	.reg .b16 	%rs<3>;
	.reg .b32 	%r<37>;
	.reg .b64 	%rd<13>;
	// demoted variable
	.shared .align 4 .b8 _ZZ9my_strcmpPKciS0_iPiE5flags[4096];
	ld.param.u64 	%rd4, [_Z9my_strcmpPKciS0_iPi_param_0];
	ld.param.u32 	%r10, [_Z9my_strcmpPKciS0_iPi_param_1];
	ld.param.u64 	%rd5, [_Z9my_strcmpPKciS0_iPi_param_2];
	ld.param.u32 	%r11, [_Z9my_strcmpPKciS0_iPi_param_3];
	ld.param.u64 	%rd3, [_Z9my_strcmpPKciS0_iPi_param_4];
	cvta.to.global.u64 	%rd1, %rd5;
	cvta.to.global.u64 	%rd2, %rd4;
	mov.u32 	%r1, %tid.x;
	shl.b32 	%r12, %r1, 2;
	mov.u32 	%r13, _ZZ9my_strcmpPKciS0_iPiE5flags;
	add.s32 	%r2, %r13, %r12;
	min.s32 	%r14, %r10, %r11;
	setp.le.s32 	%p1, %r14, %r1;
	@%p1 bra 	$L__BB0_2;
	cvt.u64.u32 	%rd6, %r1;
	add.s64 	%rd7, %rd2, %rd6;
	ld.global.u8 	%rs1, [%rd7];
	add.s64 	%rd8, %rd1, %rd6;
	ld.global.u8 	%rs2, [%rd8];
	setp.ne.s16 	%p2, %rs1, %rs2;
	selp.u32 	%r16, 1, 0, %p2;
	st.shared.u32 	[%r2], %r16;
	bra.uni 	$L__BB0_3;
$L__BB0_2:
	mov.b32 	%r15, 0;
	st.shared.u32 	[%r2], %r15;
$L__BB0_3:
	bar.sync 	0;
	add.s32 	%r3, %r14, 1;
	add.s32 	%r18, %r14, 2;
	setp.lt.u32 	%p3, %r18, 3;
	@%p3 bra 	$L__BB0_10;
	shr.u32 	%r21, %r3, 31;
	add.s32 	%r22, %r3, %r21;
	shr.s32 	%r4, %r22, 1;
	mov.b32 	%r35, 1;
$L__BB0_5:
	setp.lt.u32 	%p4, %r1, %r35;
	@%p4 bra 	$L__BB0_7;
	sub.s32 	%r23, %r1, %r35;
	shl.b32 	%r24, %r23, 2;
	add.s32 	%r26, %r13, %r24;
	ld.shared.u32 	%r36, [%r26];
$L__BB0_7:
	setp.lt.u32 	%p5, %r1, %r35;
	bar.sync 	0;
	@%p5 bra 	$L__BB0_9;
	ld.shared.u32 	%r27, [%r2];
	add.s32 	%r28, %r27, %r36;
	st.shared.u32 	[%r2], %r28;
$L__BB0_9:
	bar.sync 	0;
	shl.b32 	%r35, %r35, 1;
	setp.le.u32 	%p6, %r35, %r4;
	@%p6 bra 	$L__BB0_5;
$L__BB0_10:
	bar.sync 	0;
	ld.shared.u32 	%r29, [%r2];
	setp.ne.s32 	%p7, %r29, 1;
	setp.le.s32 	%p8, %r14, %r1;
	or.pred  	%p9, %p8, %p7;
	@%p9 bra 	$L__BB0_12;
	cvt.u64.u32 	%rd9, %r1;
	add.s64 	%rd10, %rd2, %rd9;
	ld.global.s8 	%r31, [%rd10];
	add.s64 	%rd11, %rd1, %rd9;
	ld.global.s8 	%r32, [%rd11];
	sub.s32 	%r33, %r31, %r32;
	cvta.to.global.u64 	%rd12, %rd3;
	st.global.u32 	[%rd12], %r33;
$L__BB0_12:
	ret;

}


// ===== COMPILED SASS (sm_100) =====

	.target	sm_100

	.elftype	@"ET_EXEC"


//--------------------- .note.nv.tkinfo           --------------------------
	.section	.note.nv.tkinfo,"",@"SHT_NOTE"
	.sectionflags	@"SHF_NOTE_NV_TKINFO"
	.tkinfo
        /*0018*/ 	.word	0x00000002
        /*0030*/ 	.string	""
        /*0030*/ 	.string	"ptxas"
        /*0030*/ 	.string	"Cuda compilation tools, release 13.0, V13.0.88"
        /*0030*/ 	.string	"Build cuda_13.0.r13.0/compiler.36424714_0"
        /*0030*/ 	.string	"-arch sm_100 -m 64 "



//--------------------- .note.nv.cuinfo           --------------------------
	.section	.note.nv.cuinfo,"",@"SHT_NOTE"
	.sectionflags	@"SHF_NOTE_NV_CUINFO"
        /*0018*/ 	.short	0x0002
        /*001a*/ 	.short	0x0064
        /*001c*/ 	.short	0x0082
	.zero		2


//--------------------- .nv.info                  --------------------------
	.section	.nv.info,"",@"SHT_CUDA_INFO"
	.align	4


	//----- nvinfo : EIATTR_REGCOUNT
	.align		4
        /*0000*/ 	.byte	0x04, 0x2f
        /*0002*/ 	.short	(.L_1 - .L_0)
	.align		4
.L_0:
        /*0004*/ 	.word	index@(_Z9my_strcmpPKciS0_iPi)
        /*0008*/ 	.word	0x0000000c


	//----- nvinfo : EIATTR_FRAME_SIZE
	.align		4
.L_1:
        /*000c*/ 	.byte	0x04, 0x11
        /*000e*/ 	.short	(.L_3 - .L_2)
	.align		4
.L_2:
        /*0010*/ 	.word	index@(_Z9my_strcmpPKciS0_iPi)
        /*0014*/ 	.word	0x00000000


	//----- nvinfo : EIATTR_MIN_STACK_SIZE
	.align		4
.L_3:
        /*0018*/ 	.byte	0x04, 0x12
        /*001a*/ 	.short	(.L_5 - .L_4)
	.align		4
.L_4:
        /*001c*/ 	.word	index@(_Z9my_strcmpPKciS0_iPi)
        /*0020*/ 	.word	0x00000000
.L_5:


//--------------------- .nv.compat                --------------------------
	.section	.nv.compat,"",@"SHT_CUDA_COMPAT_INFO"
	.align	4
        /*0000*/ 	.byte	0x02, 0x09, 0x00, 0x00, 0x02, 0x02, 0x01, 0x00, 0x02, 0x05, 0x05, 0x00, 0x03, 0x07, 0x01, 0x01
        /*0010*/ 	.byte	0x02, 0x03, 0x00, 0x00, 0x02, 0x06, 0x01, 0x00, 0x04, 0x0b, 0x08, 0x00, 0x09, 0x00, 0x00, 0x00
        /*0020*/ 	.byte	0x00, 0x00, 0x00, 0x00


//--------------------- .nv.info._Z9my_strcmpPKciS0_iPi --------------------------
	.section	.nv.info._Z9my_strcmpPKciS0_iPi,"",@"SHT_CUDA_INFO"
	.sectionflags	@""
	.align	4


	//----- nvinfo : EIATTR_CUDA_API_VERSION
	.align		4
        /*0000*/ 	.byte	0x04, 0x37
        /*0002*/ 	.short	(.L_7 - .L_6)
.L_6:
        /*0004*/ 	.word	0x00000082


	//----- nvinfo : EIATTR_KPARAM_INFO
	.align		4
.L_7:
        /*0008*/ 	.byte	0x04, 0x17
        /*000a*/ 	.short	(.L_9 - .L_8)
.L_8:
        /*000c*/ 	.word	0x00000000
        /*0010*/ 	.short	0x0004
        /*0012*/ 	.short	0x0020
        /*0014*/ 	.byte	0x00, 0xf5, 0x21, 0x00


	//----- nvinfo : EIATTR_KPARAM_INFO
	.align		4
.L_9:
        /*0018*/ 	.byte	0x04, 0x17
        /*001a*/ 	.short	(.L_11 - .L_10)
.L_10:
        /*001c*/ 	.word	0x00000000
        /*0020*/ 	.short	0x0003
        /*0022*/ 	.short	0x0018
        /*0024*/ 	.byte	0x00, 0xf0, 0x11, 0x00


	//----- nvinfo : EIATTR_KPARAM_INFO
	.align		4
.L_11:
        /*0028*/ 	.byte	0x04, 0x17
        /*002a*/ 	.short	(.L_13 - .L_12)
.L_12:
        /*002c*/ 	.word	0x00000000
        /*0030*/ 	.short	0x0002
        /*0032*/ 	.short	0x0010
        /*0034*/ 	.byte	0x00, 0xf5, 0x21, 0x00


	//----- nvinfo : EIATTR_KPARAM_INFO
	.align		4
.L_13:
        /*0038*/ 	.byte	0x04, 0x17
        /*003a*/ 	.short	(.L_15 - .L_14)
.L_14:
        /*003c*/ 	.word	0x00000000
        /*0040*/ 	.short	0x0001
        /*0042*/ 	.short	0x0008
        /*0044*/ 	.byte	0x00, 0xf0, 0x11, 0x00


	//----- nvinfo : EIATTR_KPARAM_INFO
	.align		4
.L_15:
        /*0048*/ 	.byte	0x04, 0x17
        /*004a*/ 	.short	(.L_17 - .L_16)
.L_16:
        /*004c*/ 	.word	0x00000000
        /*0050*/ 	.short	0x0000
        /*0052*/ 	.short	0x0000
        /*0054*/ 	.byte	0x00, 0xf5, 0x21, 0x00


	//----- nvinfo : EIATTR_SPARSE_MMA_MASK
	.align		4
.L_17:
        /*0058*/ 	.byte	0x03, 0x50
        /*005a*/ 	.short	0x0000


	//----- nvinfo : EIATTR_MAXREG_COUNT
	.align		4
        /*005c*/ 	.byte	0x03, 0x1b
        /*005e*/ 	.short	0x00ff


	//----- nvinfo : EIATTR_NUM_BARRIERS
	.align		4
        /*0060*/ 	.byte	0x02, 0x4c
        /*0062*/ 	.byte	0x01
	.zero		1


	//----- nvinfo : EIATTR_MERCURY_ISA_VERSION
	.align		4
        /*0064*/ 	.byte	0x03, 0x5f
        /*0066*/ 	.short	0x0101


	//----- nvinfo : EIATTR_VRC_CTA_INIT_COUNT
	.align		4
        /*0068*/ 	.byte	0x02, 0x4a
	.zero		1
	.zero		1


	//----- nvinfo : EIATTR_EXIT_INSTR_OFFSETS
	.align		4
        /*006c*/ 	.byte	0x04, 0x1c
        /*006e*/ 	.short	(.L_19 - .L_18)


	//   ....[0]....
.L_18:
        /*0070*/ 	.word	0x00000300


	//   ....[1]....
        /*0074*/ 	.word	0x000003c0


	//----- nvinfo : EIATTR_CBANK_PARAM_SIZE
	.align		4
.L_19:
        /*0078*/ 	.byte	0x03, 0x19
        /*007a*/ 	.short	0x0028


	//----- nvinfo : EIATTR_PARAM_CBANK
	.align		4
        /*007c*/ 	.byte	0x04, 0x0a
        /*007e*/ 	.short	(.L_21 - .L_20)
	.align		4
.L_20:
        /*0080*/ 	.word	index@(.nv.constant0._Z9my_strcmpPKciS0_iPi)
        /*0084*/ 	.short	0x0380
        /*0086*/ 	.short	0x0028


	//----- nvinfo : EIATTR_SW_WAR
	.align		4
.L_21:
        /*0088*/ 	.byte	0x04, 0x36
        /*008a*/ 	.short	(.L_23 - .L_22)
.L_22:
        /*008c*/ 	.word	0x00000008
.L_23:


//--------------------- .nv.callgraph             --------------------------
	.section	.nv.callgraph,"",@"SHT_CUDA_CALLGRAPH"
	.align	4
	.sectionentsize	8
	.align		4
        /*0000*/ 	.word	0x00000000
	.align		4
        /*0004*/ 	.word	0xffffffff
	.align		4
        /*0008*/ 	.word	0x00000000
	.align		4
        /*000c*/ 	.word	0xfffffffe
	.align		4
        /*0010*/ 	.word	0x00000000
	.align		4
        /*0014*/ 	.word	0xfffffffd
	.align		4
        /*0018*/ 	.word	0x00000000
	.align		4
        /*001c*/ 	.word	0xfffffffc


//--------------------- .text._Z9my_strcmpPKciS0_iPi --------------------------
	.section	.text._Z9my_strcmpPKciS0_iPi,"ax",@progbits
	.align	128
        .global         _Z9my_strcmpPKciS0_iPi
        .type           _Z9my_strcmpPKciS0_iPi,@function
        .size           _Z9my_strcmpPKciS0_iPi,(.L_x_3 - _Z9my_strcmpPKciS0_iPi)
        .other          _Z9my_strcmpPKciS0_iPi,@"STO_CUDA_ENTRY STV_DEFAULT"
_Z9my_strcmpPKciS0_iPi:
.text._Z9my_strcmpPKciS0_iPi:
[----:B------:R-:W-:Y:S01]  /*0000*/  LDC R1, c[0x0][0x37c] ;  /* 0x0000df00ff017b82 */ /* 0x000fe20000000800 */
[----:B------:R-:W0:Y:S01]  /*0010*/  S2R R9, SR_TID.X ;  /* 0x0000000000097919 */ /* 0x000e220000002100 */
[----:B------:R-:W1:Y:S01]  /*0020*/  LDCU UR5, c[0x0][0x388] ;  /* 0x00007100ff0577ac */ /* 0x000e620008000800 */
[----:B------:R-:W1:Y:S01]  /*0030*/  LDCU UR4, c[0x0][0x398] ;  /* 0x00007300ff0477ac */ /* 0x000e620008000800 */
[----:B------:R-:W2:Y:S01]  /*0040*/  LDCU.64 UR8, c[0x0][0x358] ;  /* 0x00006b00ff0877ac */ /* 0x000ea20008000a00 */
[----:B-1----:R-:W-:-:S04]  /*0050*/  UISETP.LT.AND UP0, UPT, UR5, UR4, UPT ;  /* 0x000000040500728c */ /* 0x002fc8000bf01270 */
[----:B------:R-:W-:-:S06]  /*0060*/  USEL UR5, UR5, UR4, UP0 ;  /* 0x0000000405057287 */ /* 0x000fcc0008000000 */
[----:B0-----:R-:W-:-:S13]  /*0070*/  ISETP.LT.AND P0, PT, R9, UR5, PT ;  /* 0x0000000509007c0c */ /* 0x001fda000bf01270 */
[----:B------:R-:W0:Y:S08]  /*0080*/  @P0 LDC.64 R4, c[0x0][0x390] ;  /* 0x0000e400ff040b82 */ /* 0x000e300000000a00 */
[----:B------:R-:W1:Y:S01]  /*0090*/  @P0 LDC.64 R2, c[0x0][0x380] ;  /* 0x0000e000ff020b82 */ /* 0x000e620000000a00 */
[----:B0-----:R-:W-:-:S05]  /*00a0*/  @P0 IADD3 R4, P2, PT, R9, R4, RZ ;  /* 0x0000000409040210 */ /* 0x001fca0007f5e0ff */
[----:B------:R-:W-:Y:S01]  /*00b0*/  @P0 IMAD.X R5, RZ, RZ, R5, P2 ;  /* 0x000000ffff050224 */ /* 0x000fe200010e0605 */
[----:B-1----:R-:W-:-:S05]  /*00c0*/  @P0 IADD3 R2, P1, PT, R9, R2, RZ ;  /* 0x0000000209020210 */ /* 0x002fca0007f3e0ff */
[----:B--2---:R-:W2:Y:S01]  /*00d0*/  @P0 LDG.E.U8 R5, desc[UR8][R4.64] ;  /* 0x0000000804050981 */ /* 0x004ea2000c1e1100 */
[----:B------:R-:W-:-:S05]  /*00e0*/  @P0 IMAD.X R3, RZ, RZ, R3, P1 ;  /* 0x000000ffff030224 */ /* 0x000fca00008e0603 */
[----:B------:R-:W2:Y:S01]  /*00f0*/  @P0 LDG.E.U8 R2, desc[UR8][R2.64] ;  /* 0x0000000802020981 */ /* 0x000ea2000c1e1100 */
[----:B------:R-:W0:Y:S01]  /*0100*/  S2UR UR6, SR_CgaCtaId ;  /* 0x00000000000679c3 */ /* 0x000e220000008800 */
[----:B------:R-:W-:Y:S02]  /*0110*/  UMOV UR4, 0x400 ;  /* 0x0000040000047882 */ /* 0x000fe40000000000 */
[----:B0-----:R-:W-:-:S06]  /*0120*/  ULEA UR4, UR6, UR4, 0x18 ;  /* 0x0000000406047291 */ /* 0x001fcc000f8ec0ff */
[----:B------:R-:W-:Y:S01]  /*0130*/  LEA R0, R9, UR4, 0x2 ;  /* 0x0000000409007c11 */ /* 0x000fe2000f8e10ff */
[----:B------:R-:W-:-:S04]  /*0140*/  UIADD3 UR6, UPT, UPT, UR5, 0x2, URZ ;  /* 0x0000000205067890 */ /* 0x000fc8000fffe0ff */
[----:B------:R-:W-:Y:S01]  /*0150*/  UISETP.GE.U32.AND UP0, UPT, UR6, 0x3, UPT ;  /* 0x000000030600788c */ /* 0x000fe2000bf06070 */
[----:B--2---:R-:W-:-:S04]  /*0160*/  @P0 ISETP.NE.AND P1, PT, R2, R5, PT ;  /* 0x000000050200020c */ /* 0x004fc80003f25270 */
[----:B------:R-:W-:-:S05]  /*0170*/  @P0 SEL R7, RZ, 0x1, !P1 ;  /* 0x00000001ff070807 */ /* 0x000fca0004800000 */
[----:B------:R0:W-:Y:S04]  /*0180*/  @P0 STS [R0], R7 ;  /* 0x0000000700000388 */ /* 0x0001e80000000800 */
[----:B------:R0:W-:Y:S01]  /*0190*/  @!P0 STS [R0], RZ ;  /* 0x000000ff00008388 */ /* 0x0001e20000000800 */
[----:B------:R-:W-:Y:S06]  /*01a0*/  BAR.SYNC.DEFER_BLOCKING 0x0 ;  /* 0x0000000000007b1d */ /* 0x000fec0000010000 */
[----:B------:R-:W-:Y:S05]  /*01b0*/  BRA.U !UP0, `(.L_x_0) ;  /* 0x0000000108407547 */ /* 0x000fea000b800000 */
[----:B------:R-:W-:Y:S01]  /*01c0*/  UIADD3 UR6, UPT, UPT, UR5, 0x1, URZ ;  /* 0x0000000105067890 */ /* 0x000fe2000fffe0ff */
[----:B------:R-:W-:-:S03]  /*01d0*/  UMOV UR7, 0x1 ;  /* 0x0000000100077882 */ /* 0x000fc60000000000 */
[----:B------:R-:W-:-:S04]  /*01e0*/  ULEA.HI UR6, UR6, UR6, URZ, 0x1 ;  /* 0x0000000606067291 */ /* 0x000fc8000f8f08ff */
[----:B------:R-:W-:-:S12]  /*01f0*/  USHF.R.S32.HI UR6, URZ, 0x1, UR6 ;  /* 0x00000001ff067899 */ /* 0x000fd80008011406 */
.L_x_1:
[----:B------:R-:W-:-:S13]  /*0200*/  ISETP.GE.U32.AND P0, PT, R9, UR7, PT ;  /* 0x0000000709007c0c */ /* 0x000fda000bf06070 */
[----:B------:R-:W-:Y:S01]  /*0210*/  @P0 VIADD R2, R9, -UR7 ;  /* 0x8000000709020c36 */ /* 0x000fe20008000000 */
[----:B------:R-:W-:-:S04]  /*0220*/  USHF.L.U32 UR7, UR7, 0x1, URZ ;  /* 0x0000000107077899 */ /* 0x000fc800080006ff */
[----:B------:R-:W-:Y:S01]  /*0230*/  @P0 LEA R2, R2, UR4, 0x2 ;  /* 0x0000000402020c11 */ /* 0x000fe2000f8e10ff */
[----:B------:R-:W-:-:S04]  /*0240*/  UISETP.GT.U32.AND UP0, UPT, UR7, UR6, UPT ;  /* 0x000000060700728c */ /* 0x000fc8000bf04070 */
[----:B------:R-:W-:Y:S01]  /*0250*/  @P0 LDS R3, [R2] ;  /* 0x0000000002030984 */ /* 0x000fe20000000800 */
[----:B------:R-:W-:Y:S06]  /*0260*/  BAR.SYNC.DEFER_BLOCKING 0x0 ;  /* 0x0000000000007b1d */ /* 0x000fec0000010000 */
[----:B-1----:R-:W1:Y:S02]  /*0270*/  @P0 LDS R4, [R0] ;  /* 0x0000000000040984 */ /* 0x002e640000000800 */
[----:B-1----:R-:W-:-:S05]  /*0280*/  @P0 IMAD.IADD R5, R3, 0x1, R4 ;  /* 0x0000000103050824 */ /* 0x002fca00078e0204 */
[----:B------:R1:W-:Y:S01]  /*0290*/  @P0 STS [R0], R5 ;  /* 0x0000000500000388 */ /* 0x0003e20000000800 */
[----:B------:R-:W-:Y:S06]  /*02a0*/  BAR.SYNC.DEFER_BLOCKING 0x0 ;  /* 0x0000000000007b1d */ /* 0x000fec0000010000 */
[----:B------:R-:W-:Y:S05]  /*02b0*/  BRA.U !UP0, `(.L_x_1) ;  /* 0xfffffffd08d07547 */ /* 0x000fea000b83ffff */
.L_x_0:
[----:B------:R-:W-:Y:S06]  /*02c0*/  BAR.SYNC.DEFER_BLOCKING 0x0 ;  /* 0x0000000000007b1d */ /* 0x000fec0000010000 */
[----:B01----:R-:W0:Y:S02]  /*02d0*/  LDS R0, [R0] ;  /* 0x0000000000007984 */ /* 0x003e240000000800 */
[----:B0-----:R-:W-:-:S04]  /*02e0*/  ISETP.NE.AND P0, PT, R0, 0x1, PT ;  /* 0x000000010000780c */ /* 0x001fc80003f05270 */
[----:B------:R-:W-:-:S13]  /*02f0*/  ISETP.GE.OR P0, PT, R9, UR5, P0 ;  /* 0x0000000509007c0c */ /* 0x000fda0008706670 */
[----:B------:R-:W-:Y:S05]  /*0300*/  @P0 EXIT ;  /* 0x000000000000094d */ /* 0x000fea0003800000 */
[----:B------:R-:W0:Y:S01]  /*0310*/  LDCU.64 UR6, c[0x0][0x390] ;  /* 0x00007200ff0677ac */ /* 0x000e220008000a00 */
[----:B------:R-:W1:Y:S01]  /*0320*/  LDCU.64 UR4, c[0x0][0x380] ;  /* 0x00007000ff0477ac */ /* 0x000e620008000a00 */
[C---:B0-----:R-:W-:Y:S02]  /*0330*/  IADD3 R6, P1, PT, R9.reuse, UR6, RZ ;  /* 0x0000000609067c10 */ /* 0x041fe4000ff3e0ff */
[----:B-1----:R-:W-:-:S03]  /*0340*/  IADD3 R4, P0, PT, R9, UR4, RZ ;  /* 0x0000000409047c10 */ /* 0x002fc6000ff1e0ff */
[----:B------:R-:W-:Y:S02]  /*0350*/  IMAD.X R7, RZ, RZ, UR7, P1 ;  /* 0x00000007ff077e24 */ /* 0x000fe400088e06ff */
[----:B------:R-:W-:-:S04]  /*0360*/  IMAD.X R5, RZ, RZ, UR5, P0 ;  /* 0x00000005ff057e24 */ /* 0x000fc800080e06ff */
[----:B------:R-:W2:Y:S04]  /*0370*/  LDG.E.S8 R7, desc[UR8][R6.64] ;  /* 0x0000000806077981 */ /* 0x000ea8000c1e1300 */
[----:B------:R-:W2:Y:S01]  /*0380*/  LDG.E.S8 R4, desc[UR8][R4.64] ;  /* 0x0000000804047981 */ /* 0x000ea2000c1e1300 */
[----:B------:R-:W0:Y:S01]  /*0390*/  LDC.64 R2, c[0x0][0x3a0] ;  /* 0x0000e800ff027b82 */ /* 0x000e220000000a00 */
[----:B--2---:R-:W-:-:S05]  /*03a0*/  IMAD.IADD R9, R4, 0x1, -R7 ;  /* 0x0000000104097824 */ /* 0x004fca00078e0a07 */
[----:B0-----:R-:W-:Y:S01]  /*03b0*/  STG.E desc[UR8][R2.64], R9 ;  /* 0x0000000902007986 */ /* 0x001fe2000c101908 */
[----:B------:R-:W-:Y:S05]  /*03c0*/  EXIT ;  /* 0x000000000000794d */ /* 0x000fea0003800000 */
.L_x_2:
[----:B------:R-:W-:-:S00]  /*03d0*/  BRA `(.L_x_2) ;  /* 0xfffffffc00fc7947 */ /* 0x000fc0000383ffff */
[----:B------:R-:W-:-:S00]  /*03e0*/  NOP ;  /* 0x0000000000007918 */ /* 0x000fc00000000000 */
        /* <DEDUP_REMOVED lines=9> */
.L_x_3:


//--------------------- .nv.shared._Z9my_strcmpPKciS0_iPi --------------------------
	.section	.nv.shared._Z9my_strcmpPKciS0_iPi,"aw",@nobits
	.sectionflags	@""
	.align	4
.nv.shared._Z9my_strcmpPKciS0_iPi:
	.zero		5120


//--------------------- .nv.shared.reserved.0     --------------------------
	.section	.nv.shared.reserved.0,"aw",@nobits
	.weak		__nv_reservedSMEM_offset_0_alias
	.size		__nv_reservedSMEM_offset_0_alias, 0, 64
	.other		__nv_reservedSMEM_offset_0_alias,@"STO_CUDA_RESERVED_SHARED STV_DEFAULT"
__nv_reservedSMEM_offset_0_alias:
	.zero		0
	.zero		64


//--------------------- .nv.constant0._Z9my_strcmpPKciS0_iPi --------------------------
	.section	.nv.constant0._Z9my_strcmpPKciS0_iPi,"a",@progbits
	.sectionflags	@""
	.align	4
.nv.constant0._Z9my_strcmpPKciS0_iPi:
	.zero		936


//--------------------- SYMBOLS --------------------------

	.type		.nv.reservedSmem.offset0,@object
	.size		.nv.reservedSmem.offset0,0x4
	.type		.nv.reservedSmem.cap,@object
	.size		.nv.reservedSmem.cap,0x4
